//
// Generated by NVIDIA NVVM Compiler
//
// Compiler Build ID: CL-36424714
// Cuda compilation tools, release 13.0, V13.0.88
// Based on NVVM 20.0.0
//

.version 9.0
.target sm_100
.address_size 64

	// .globl	_Z16dotProductKernelv

.visible .entry _Z16dotProductKernelv()
{


	ret;

}


// ===== COMPILED SASS (sm_100) =====

	.target	sm_100

	.elftype	@"ET_EXEC"


//--------------------- .note.nv.tkinfo           --------------------------
	.section	.note.nv.tkinfo,"",@"SHT_NOTE"
	.sectionflags	@"SHF_NOTE_NV_TKINFO"
	.tkinfo
        /*0018*/ 	.word	0x00000002
        /*0030*/ 	.string	""
        /*0030*/ 	.string	"ptxas"
        /*0030*/ 	.string	"Cuda compilation tools, release 13.0, V13.0.88"
        /*0030*/ 	.string	"Build cuda_13.0.r13.0/compiler.36424714_0"
        /*0030*/ 	.string	"-arch sm_100 -m 64 "



//--------------------- .note.nv.cuinfo           --------------------------
	.section	.note.nv.cuinfo,"",@"SHT_NOTE"
	.sectionflags	@"SHF_NOTE_NV_CUINFO"
        /*0018*/ 	.short	0x0002
        /*001a*/ 	.short	0x0064
        /*001c*/ 	.short	0x0082
	.zero		2


//--------------------- .nv.info                  --------------------------
	.section	.nv.info,"",@"SHT_CUDA_INFO"
	.align	4


	//----- nvinfo : EIATTR_REGCOUNT
	.align		4
        /*0000*/ 	.byte	0x04, 0x2f
        /*0002*/ 	.short	(.L_1 - .L_0)
	.align		4
.L_0:
        /*0004*/ 	.word	index@(_Z16dotProductKernelv)
        /*0008*/ 	.word	0x00000004


	//----- nvinfo : EIATTR_FRAME_SIZE
	.align		4
.L_1:
        /*000c*/ 	.byte	0x04, 0x11
        /*000e*/ 	.short	(.L_3 - .L_2)
	.align		4
.L_2:
        /*0010*/ 	.word	index@(_Z16dotProductKernelv)
        /*0014*/ 	.word	0x00000000


	//----- nvinfo : EIATTR_MIN_STACK_SIZE
	.align		4
.L_3:
        /*0018*/ 	.byte	0x04, 0x12
        /*001a*/ 	.short	(.L_5 - .L_4)
	.align		4
.L_4:
        /*001c*/ 	.word	index@(_Z16dotProductKernelv)
        /*0020*/ 	.word	0x00000000
.L_5:


//--------------------- .nv.compat                --------------------------
	.section	.nv.compat,"",@"SHT_CUDA_COMPAT_INFO"
	.align	4
        /*0000*/ 	.byte	0x02, 0x09, 0x00, 0x00, 0x02, 0x02, 0x01, 0x00, 0x02, 0x05, 0x05, 0x00, 0x03, 0x07, 0x01, 0x01
        /*0010*/ 	.byte	0x02, 0x03, 0x00, 0x00, 0x02, 0x06, 0x01, 0x00, 0x04, 0x0b, 0x08, 0x00, 0x09, 0x00, 0x00, 0x00
        /*0020*/ 	.byte	0x00, 0x00, 0x00, 0x00


//--------------------- .nv.info._Z16dotProductKernelv --------------------------
	.section	.nv.info._Z16dotProductKernelv,"",@"SHT_CUDA_INFO"
	.sectionflags	@""
	.align	4


	//----- nvinfo : EIATTR_CUDA_API_VERSION
	.align		4
        /*0000*/ 	.byte	0x04, 0x37
        /*0002*/ 	.short	(.L_7 - .L_6)
.L_6:
        /*0004*/ 	.word	0x00000082


	//----- nvinfo : EIATTR_SPARSE_MMA_MASK
	.align		4
.L_7:
        /*0008*/ 	.byte	0x03, 0x50
        /*000a*/ 	.short	0x0000


	//----- nvinfo : EIATTR_MAXREG_COUNT
	.align		4
        /*000c*/ 	.byte	0x03, 0x1b
        /*000e*/ 	.short	0x00ff


	//----- nvinfo : EIATTR_MERCURY_ISA_VERSION
	.align		4
        /*0010*/ 	.byte	0x03, 0x5f
        /*0012*/ 	.short	0x0101


	//----- nvinfo : EIATTR_VRC_CTA_INIT_COUNT
	.align		4
        /*0014*/ 	.byte	0x02, 0x4a
	.zero		1
	.zero		1


	//----- nvinfo : EIATTR_EXIT_INSTR_OFFSETS
	.align		4
        /*0018*/ 	.byte	0x04, 0x1c
        /*001a*/ 	.short	(.L_9 - .L_8)


	//   ....[0]....
.L_8:
        /*001c*/ 	.word	0x00000010


	//----- nvinfo : EIATTR_SW_WAR
	.align		4
.L_9:
        /*0020*/ 	.byte	0x04, 0x36
        /*0022*/ 	.short	(.L_11 - .L_10)
.L_10:
        /*0024*/ 	.word	0x00000008
.L_11:


//--------------------- .nv.callgraph             --------------------------
	.section	.nv.callgraph,"",@"SHT_CUDA_CALLGRAPH"
	.align	4
	.sectionentsize	8
	.align		4
        /*0000*/ 	.word	0x00000000
	.align		4
        /*0004*/ 	.word	0xffffffff
	.align		4
        /*0008*/ 	.word	0x00000000
	.align		4
        /*000c*/ 	.word	0xfffffffe
	.align		4
        /*0010*/ 	.word	0x00000000
	.align		4
        /*0014*/ 	.word	0xfffffffd
	.align		4
        /*0018*/ 	.word	0x00000000
	.align		4
        /*001c*/ 	.word	0xfffffffc


//--------------------- .text._Z16dotProductKernelv --------------------------
	.section	.text._Z16dotProductKernelv,"ax",@progbits
	.align	128
        .global         _Z16dotProductKernelv
        .type           _Z16dotProductKernelv,@function
        .size           _Z16dotProductKernelv,(.L_x_1 - _Z16dotProductKernelv)
        .other          _Z16dotProductKernelv,@"STO_CUDA_ENTRY STV_DEFAULT"
_Z16dotProductKernelv:
.text._Z16dotProductKernelv:
[----:B------:R-:W-:Y:S01]  /*0000*/  LDC R1, c[0x0][0x37c] ;  /* 0x0000df00ff017b82 */ /* 0x000fe20000000800 */
[----:B------:R-:W-:Y:S05]  /*0010*/  EXIT ;  /* 0x000000000000794d */ /* 0x000fea0003800000 */
.L_x_0:
[----:B------:R-:W-:-:S00]  /*0020*/  BRA `(.L_x_0) ;  /* 0xfffffffc00fc7947 */ /* 0x000fc0000383ffff */
[----:B------:R-:W-:-:S00]  /*0030*/  NOP ;  /* 0x0000000000007918 */ /* 0x000fc00000000000 */
        /* <DEDUP_REMOVED lines=12> */
.L_x_1:


//--------------------- .nv.shared.reserved.0     --------------------------
	.section	.nv.shared.reserved.0,"aw",@nobits
	.weak		__nv_reservedSMEM_offset_0_alias
	.size		__nv_reservedSMEM_offset_0_alias, 0, 64
	.other		__nv_reservedSMEM_offset_0_alias,@"STO_CUDA_RESERVED_SHARED STV_DEFAULT"
__nv_reservedSMEM_offset_0_alias:
	.zero		0
	.zero		64


//--------------------- .nv.constant0._Z16dotProductKernelv --------------------------
	.section	.nv.constant0._Z16dotProductKernelv,"a",@progbits
	.sectionflags	@""
	.align	4
.nv.constant0._Z16dotProductKernelv:
	.zero		896


//--------------------- SYMBOLS --------------------------

	.type		.nv.reservedSmem.offset0,@object
	.size		.nv.reservedSmem.offset0,0x4
